//
// Generated by NVIDIA NVVM Compiler
//
// Compiler Build ID: CL-36424714
// Cuda compilation tools, release 13.0, V13.0.88
// Based on NVVM 20.0.0
//

.version 9.0
.target sm_100
.address_size 64

	// .globl	_Z15fPixelGeneratoriiPh
.global .align 4 .b8 __cudart_i2opi_f[24] = {65, 144, 67, 60, 153, 149, 98, 219, 192, 221, 52, 245, 209, 87, 39, 252, 41, 21, 68, 78, 110, 131, 249, 162};

.visible .entry _Z15fPixelGeneratoriiPh(
	.param .u32 _Z15fPixelGeneratoriiPh_param_0,
	.param .u32 _Z15fPixelGeneratoriiPh_param_1,
	.param .u64 .ptr .align 1 _Z15fPixelGeneratoriiPh_param_2
)
{
	.local .align 4 .b8 	__local_depot0[28];
	.reg .b64 	%SP;
	.reg .b64 	%SPL;
	.reg .pred 	%p<15>;
	.reg .b32 	%r<70>;
	.reg .b32 	%f<41>;
	.reg .b64 	%rd<25>;
	.reg .b64 	%fd<3>;

	mov.u64 	%SPL, __local_depot0;
	ld.param.u32 	%r29, [_Z15fPixelGeneratoriiPh_param_0];
	ld.param.u32 	%r30, [_Z15fPixelGeneratoriiPh_param_1];
	ld.param.u64 	%rd10, [_Z15fPixelGeneratoriiPh_param_2];
	add.u64 	%rd1, %SPL, 0;
	mov.u32 	%r31, %ctaid.x;
	mov.u32 	%r32, %nctaid.x;
	div.s32 	%r1, %r30, %r32;
	mul.lo.s32 	%r63, %r1, %r31;
	mov.u32 	%r33, %tid.x;
	mov.u32 	%r34, %ntid.x;
	div.s32 	%r3, %r29, %r34;
	mul.lo.s32 	%r4, %r3, %r33;
	setp.lt.s32 	%p1, %r1, 1;
	@%p1 bra 	$L__BB0_5;
	setp.lt.s32 	%p2, %r29, 1;
	@%p2 bra 	$L__BB0_5;
	add.s32 	%r5, %r4, %r3;
	add.s32 	%r6, %r63, %r1;
	cvta.to.global.u64 	%rd2, %rd10;
	mov.u64 	%rd12, __cudart_i2opi_f;
$L__BB0_3:
	setp.gt.s32 	%p3, %r3, 0;
	@%p3 bra 	$L__BB0_6;
$L__BB0_4:
	add.s32 	%r63, %r63, 1;
	setp.lt.s32 	%p14, %r63, %r6;
	@%p14 bra 	$L__BB0_3;
$L__BB0_5:
	ret;
$L__BB0_6:
	cvt.rn.f32.u32 	%f10, %r63;
	div.rn.f32 	%f1, %f10, 0f40E00000;
	mul.lo.s32 	%r9, %r63, %r29;
	mov.u32 	%r64, %r4;
$L__BB0_7:
	add.s32 	%r36, %r64, -512;
	cvt.rn.f32.s32 	%f11, %r36;
	mul.f32 	%f2, %f11, %f11;
	add.s32 	%r37, %r64, %r9;
	mul.lo.s32 	%r11, %r37, %r29;
	mov.b32 	%r65, 0;
$L__BB0_8:
	add.s32 	%r38, %r65, -512;
	cvt.rn.f32.s32 	%f12, %r38;
	fma.rn.f32 	%f13, %f12, %f12, %f2;
	sqrt.rn.f32 	%f3, %f13;
	div.rn.f32 	%f14, %f3, 0f41200000;
	sub.f32 	%f4, %f14, %f1;
	mul.f32 	%f15, %f4, 0f3F22F983;
	cvt.rni.s32.f32 	%r69, %f15;
	cvt.rn.f32.s32 	%f16, %r69;
	fma.rn.f32 	%f17, %f16, 0fBFC90FDA, %f4;
	fma.rn.f32 	%f18, %f16, 0fB3A22168, %f17;
	fma.rn.f32 	%f40, %f16, 0fA7C234C5, %f18;
	abs.f32 	%f6, %f4;
	setp.ltu.f32 	%p4, %f6, 0f47CE4780;
	@%p4 bra 	$L__BB0_16;
	setp.eq.f32 	%p5, %f6, 0f7F800000;
	@%p5 bra 	$L__BB0_15;
	mov.b32 	%r14, %f4;
	shl.b32 	%r40, %r14, 8;
	or.b32  	%r15, %r40, -2147483648;
	mov.b64 	%rd24, 0;
	mov.b32 	%r66, 0;
	mov.u64 	%rd22, %rd12;
	mov.u64 	%rd23, %rd1;
$L__BB0_11:
	.pragma "nounroll";
	ld.global.nc.u32 	%r41, [%rd22];
	mad.wide.u32 	%rd14, %r41, %r15, %rd24;
	shr.u64 	%rd24, %rd14, 32;
	st.local.u32 	[%rd23], %rd14;
	add.s32 	%r66, %r66, 1;
	add.s64 	%rd23, %rd23, 4;
	add.s64 	%rd22, %rd22, 4;
	setp.ne.s32 	%p6, %r66, 6;
	@%p6 bra 	$L__BB0_11;
	shr.u32 	%r42, %r14, 23;
	st.local.u32 	[%rd1+24], %rd24;
	and.b32  	%r18, %r42, 31;
	and.b32  	%r43, %r42, 224;
	add.s32 	%r44, %r43, -128;
	shr.u32 	%r45, %r44, 5;
	mul.wide.u32 	%rd15, %r45, 4;
	sub.s64 	%rd9, %rd1, %rd15;
	ld.local.u32 	%r67, [%rd9+24];
	ld.local.u32 	%r68, [%rd9+20];
	setp.eq.s32 	%p7, %r18, 0;
	@%p7 bra 	$L__BB0_14;
	shf.l.wrap.b32 	%r67, %r68, %r67, %r18;
	ld.local.u32 	%r46, [%rd9+16];
	shf.l.wrap.b32 	%r68, %r46, %r68, %r18;
$L__BB0_14:
	shr.u32 	%r47, %r67, 30;
	shf.l.wrap.b32 	%r48, %r68, %r67, 2;
	shl.b32 	%r49, %r68, 2;
	shr.u32 	%r50, %r48, 31;
	add.s32 	%r51, %r50, %r47;
	neg.s32 	%r52, %r51;
	setp.lt.s32 	%p8, %r14, 0;
	selp.b32 	%r69, %r52, %r51, %p8;
	xor.b32  	%r53, %r48, %r14;
	shr.s32 	%r54, %r48, 31;
	xor.b32  	%r55, %r54, %r48;
	xor.b32  	%r56, %r54, %r49;
	cvt.u64.u32 	%rd16, %r55;
	shl.b64 	%rd17, %rd16, 32;
	cvt.u64.u32 	%rd18, %r56;
	or.b64  	%rd19, %rd17, %rd18;
	cvt.rn.f64.s64 	%fd1, %rd19;
	mul.f64 	%fd2, %fd1, 0d3BF921FB54442D19;
	cvt.rn.f32.f64 	%f19, %fd2;
	neg.f32 	%f20, %f19;
	setp.lt.s32 	%p9, %r53, 0;
	selp.f32 	%f40, %f20, %f19, %p9;
	bra.uni 	$L__BB0_16;
$L__BB0_15:
	mov.f32 	%f21, 0f00000000;
	mul.rn.f32 	%f40, %f4, %f21;
	mov.b32 	%r69, 0;
$L__BB0_16:
	add.s32 	%r58, %r69, 1;
	mul.rn.f32 	%f22, %f40, %f40;
	and.b32  	%r59, %r69, 1;
	setp.eq.b32 	%p10, %r59, 1;
	selp.f32 	%f23, %f40, 0f3F800000, %p10;
	fma.rn.f32 	%f24, %f22, %f23, 0f00000000;
	fma.rn.f32 	%f25, %f22, 0f37CBAC00, 0fBAB607ED;
	selp.f32 	%f26, 0fB94D4153, %f25, %p10;
	selp.f32 	%f27, 0f3C0885E4, 0f3D2AAABB, %p10;
	fma.rn.f32 	%f28, %f26, %f22, %f27;
	selp.f32 	%f29, 0fBE2AAAA8, 0fBEFFFFFF, %p10;
	fma.rn.f32 	%f30, %f28, %f22, %f29;
	fma.rn.f32 	%f31, %f30, %f24, %f23;
	and.b32  	%r60, %r58, 2;
	setp.eq.s32 	%p11, %r60, 0;
	mov.f32 	%f32, 0f00000000;
	sub.f32 	%f33, %f32, %f31;
	selp.f32 	%f34, %f31, %f33, %p11;
	mul.f32 	%f35, %f34, 0f42FE0000;
	div.rn.f32 	%f36, %f3, 0f42480000;
	add.f32 	%f37, %f36, 0f3F800000;
	div.rn.f32 	%f38, %f35, %f37;
	add.f32 	%f39, %f38, 0f43200000;
	cvt.rzi.u32.f32 	%r61, %f39;
	add.s32 	%r62, %r65, %r11;
	cvt.s64.s32 	%rd20, %r62;
	add.s64 	%rd21, %rd2, %rd20;
	st.global.u8 	[%rd21], %r61;
	add.s32 	%r65, %r65, 1;
	setp.ne.s32 	%p12, %r65, %r29;
	@%p12 bra 	$L__BB0_8;
	add.s32 	%r64, %r64, 1;
	setp.lt.s32 	%p13, %r64, %r5;
	@%p13 bra 	$L__BB0_7;
	bra.uni 	$L__BB0_4;

}


// ===== COMPILED SASS (sm_100) =====

	.target	sm_100

	.elftype	@"ET_EXEC"


//--------------------- .note.nv.tkinfo           --------------------------
	.section	.note.nv.tkinfo,"",@"SHT_NOTE"
	.sectionflags	@"SHF_NOTE_NV_TKINFO"
	.tkinfo
        /*0018*/ 	.word	0x00000002
        /*0030*/ 	.string	""
        /*0030*/ 	.string	"ptxas"
        /*0030*/ 	.string	"Cuda compilation tools, release 13.0, V13.0.88"
        /*0030*/ 	.string	"Build cuda_13.0.r13.0/compiler.36424714_0"
        /*0030*/ 	.string	"-arch sm_100 -m 64 "



//--------------------- .note.nv.cuinfo           --------------------------
	.section	.note.nv.cuinfo,"",@"SHT_NOTE"
	.sectionflags	@"SHF_NOTE_NV_CUINFO"
        /*0018*/ 	.short	0x0002
        /*001a*/ 	.short	0x0064
        /*001c*/ 	.short	0x0082
	.zero		2


//--------------------- .nv.info                  --------------------------
	.section	.nv.info,"",@"SHT_CUDA_INFO"
	.align	4


	//----- nvinfo : EIATTR_REGCOUNT
	.align		4
        /*0000*/ 	.byte	0x04, 0x2f
        /*0002*/ 	.short	(.L_2 - .L_1)
	.align		4
.L_1:
        /*0004*/ 	.word	index@(_Z15fPixelGeneratoriiPh)
        /*0008*/ 	.word	0x0000001a


	//----- nvinfo : EIATTR_FRAME_SIZE
	.align		4
.L_2:
        /*000c*/ 	.byte	0x04, 0x11
        /*000e*/ 	.short	(.L_4 - .L_3)
	.align		4
.L_3:
        /*0010*/ 	.word	index@($__internal_1_$__cuda_sm3x_div_rn_noftz_f32_slowpath)
        /*0014*/ 	.word	0x00000020


	//----- nvinfo : EIATTR_FRAME_SIZE
	.align		4
.L_4:
        /*0018*/ 	.byte	0x04, 0x11
        /*001a*/ 	.short	(.L_6 - .L_5)
	.align		4
.L_5:
        /*001c*/ 	.word	index@($__internal_0_$__cuda_sm20_sqrt_rn_f32_slowpath)
        /*0020*/ 	.word	0x00000020


	//----- nvinfo : EIATTR_FRAME_SIZE
	.align		4
.L_6:
        /*0024*/ 	.byte	0x04, 0x11
        /*0026*/ 	.short	(.L_8 - .L_7)
	.align		4
.L_7:
        /*0028*/ 	.word	index@(_Z15fPixelGeneratoriiPh)
        /*002c*/ 	.word	0x00000020


	//----- nvinfo : EIATTR_MIN_STACK_SIZE
	.align		4
.L_8:
        /*0030*/ 	.byte	0x04, 0x12
        /*0032*/ 	.short	(.L_10 - .L_9)
	.align		4
.L_9:
        /*0034*/ 	.word	index@(_Z15fPixelGeneratoriiPh)
        /*0038*/ 	.word	0x00000020
.L_10:


//--------------------- .nv.compat                --------------------------
	.section	.nv.compat,"",@"SHT_CUDA_COMPAT_INFO"
	.align	4
        /*0000*/ 	.byte	0x02, 0x09, 0x00, 0x00, 0x02, 0x02, 0x01, 0x00, 0x02, 0x05, 0x05, 0x00, 0x03, 0x07, 0x01, 0x01
        /*0010*/ 	.byte	0x02, 0x03, 0x00, 0x00, 0x02, 0x06, 0x01, 0x00, 0x04, 0x0b, 0x08, 0x00, 0x01, 0x00, 0x00, 0x00
        /*0020*/ 	.byte	0x00, 0x00, 0x00, 0x00


//--------------------- .nv.info._Z15fPixelGeneratoriiPh --------------------------
	.section	.nv.info._Z15fPixelGeneratoriiPh,"",@"SHT_CUDA_INFO"
	.sectionflags	@""
	.align	4


	//----- nvinfo : EIATTR_CUDA_API_VERSION
	.align		4
        /*0000*/ 	.byte	0x04, 0x37
        /*0002*/ 	.short	(.L_12 - .L_11)
.L_11:
        /*0004*/ 	.word	0x00000082


	//----- nvinfo : EIATTR_KPARAM_INFO
	.align		4
.L_12:
        /*0008*/ 	.byte	0x04, 0x17
        /*000a*/ 	.short	(.L_14 - .L_13)
.L_13:
        /*000c*/ 	.word	0x00000000
        /*0010*/ 	.short	0x0002
        /*0012*/ 	.short	0x0008
        /*0014*/ 	.byte	0x00, 0xf5, 0x21, 0x00


	//----- nvinfo : EIATTR_KPARAM_INFO
	.align		4
.L_14:
        /*0018*/ 	.byte	0x04, 0x17
        /*001a*/ 	.short	(.L_16 - .L_15)
.L_15:
        /*001c*/ 	.word	0x00000000
        /*0020*/ 	.short	0x0001
        /*0022*/ 	.short	0x0004
        /*0024*/ 	.byte	0x00, 0xf0, 0x11, 0x00


	//----- nvinfo : EIATTR_KPARAM_INFO
	.align		4
.L_16:
        /*0028*/ 	.byte	0x04, 0x17
        /*002a*/ 	.short	(.L_18 - .L_17)
.L_17:
        /*002c*/ 	.word	0x00000000
        /*0030*/ 	.short	0x0000
        /*0032*/ 	.short	0x0000
        /*0034*/ 	.byte	0x00, 0xf0, 0x11, 0x00


	//----- nvinfo : EIATTR_SPARSE_MMA_MASK
	.align		4
.L_18:
        /*0038*/ 	.byte	0x03, 0x50
        /*003a*/ 	.short	0x0000


	//----- nvinfo : EIATTR_MAXREG_COUNT
	.align		4
        /*003c*/ 	.byte	0x03, 0x1b
        /*003e*/ 	.short	0x00ff


	//----- nvinfo : EIATTR_MERCURY_ISA_VERSION
	.align		4
        /*0040*/ 	.byte	0x03, 0x5f
        /*0042*/ 	.short	0x0101


	//----- nvinfo : EIATTR_VRC_CTA_INIT_COUNT
	.align		4
        /*0044*/ 	.byte	0x02, 0x4a
	.zero		1
	.zero		1


	//----- nvinfo : EIATTR_EXIT_INSTR_OFFSETS
	.align		4
        /*0048*/ 	.byte	0x04, 0x1c
        /*004a*/ 	.short	(.L_20 - .L_19)


	//   ....[0]....
.L_19:
        /*004c*/ 	.word	0x00000330


	//   ....[1]....
        /*0050*/ 	.word	0x00000360


	//   ....[2]....
        /*0054*/ 	.word	0x00001040


	//----- nvinfo : EIATTR_CRS_STACK_SIZE
	.align		4
.L_20:
        /*0058*/ 	.byte	0x04, 0x1e
        /*005a*/ 	.short	(.L_22 - .L_21)
.L_21:
        /*005c*/ 	.word	0x00000000


	//----- nvinfo : EIATTR_CBANK_PARAM_SIZE
	.align		4
.L_22:
        /*0060*/ 	.byte	0x03, 0x19
        /*0062*/ 	.short	0x0010


	//----- nvinfo : EIATTR_PARAM_CBANK
	.align		4
        /*0064*/ 	.byte	0x04, 0x0a
        /*0066*/ 	.short	(.L_24 - .L_23)
	.align		4
.L_23:
        /*0068*/ 	.word	index@(.nv.constant0._Z15fPixelGeneratoriiPh)
        /*006c*/ 	.short	0x0380
        /*006e*/ 	.short	0x0010


	//----- nvinfo : EIATTR_SW_WAR
	.align		4
.L_24:
        /*0070*/ 	.byte	0x04, 0x36
        /*0072*/ 	.short	(.L_26 - .L_25)
.L_25:
        /*0074*/ 	.word	0x00000008
.L_26:


//--------------------- .nv.callgraph             --------------------------
	.section	.nv.callgraph,"",@"SHT_CUDA_CALLGRAPH"
	.align	4
	.sectionentsize	8
	.align		4
        /*0000*/ 	.word	0x00000000
	.align		4
        /*0004*/ 	.word	0xffffffff
	.align		4
        /*0008*/ 	.word	0x00000000
	.align		4
        /*000c*/ 	.word	0xfffffffe
	.align		4
        /*0010*/ 	.word	0x00000000
	.align		4
        /*0014*/ 	.word	0xfffffffd
	.align		4
        /*0018*/ 	.word	0x00000000
	.align		4
        /*001c*/ 	.word	0xfffffffc


//--------------------- .nv.constant4             --------------------------
	.section	.nv.constant4,"a",@progbits
	.align	8
	.align		8
.nv.constant4:
        /*0000*/ 	.dword	__cudart_i2opi_f


//--------------------- .text._Z15fPixelGeneratoriiPh --------------------------
	.section	.text._Z15fPixelGeneratoriiPh,"ax",@progbits
	.align	128
        .global         _Z15fPixelGeneratoriiPh
        .type           _Z15fPixelGeneratoriiPh,@function
        .size           _Z15fPixelGeneratoriiPh,(.L_x_32 - _Z15fPixelGeneratoriiPh)
        .other          _Z15fPixelGeneratoriiPh,@"STO_CUDA_ENTRY STV_DEFAULT"
_Z15fPixelGeneratoriiPh:
.text._Z15fPixelGeneratoriiPh:
[----:B------:R-:W0:Y:S08]  /*0000*/  LDC R1, c[0x0][0x37c] ;  /* 0x0000df00ff017b82 */ /* 0x000e300000000800 */
[----:B------:R-:W1:Y:S01]  /*0010*/  LDC R3, c[0x0][0x370] ;  /* 0x0000dc00ff037b82 */ /* 0x000e620000000800 */
[----:B0-----:R-:W-:-:S07]  /*0020*/  VIADD R1, R1, 0xffffffe0 ;  /* 0xffffffe001017836 */ /* 0x001fce0000000000 */
[----:B------:R-:W0:Y:S08]  /*0030*/  LDC R0, c[0x0][0x360] ;  /* 0x0000d800ff007b82 */ /* 0x000e300000000800 */
[----:B------:R-:W2:Y:S01]  /*0040*/  LDC R8, c[0x0][0x384] ;  /* 0x0000e100ff087b82 */ /* 0x000ea20000000800 */
[----:B-1----:R-:W-:-:S04]  /*0050*/  IABS R9, R3 ;  /* 0x0000000300097213 */ /* 0x002fc80000000000 */
[----:B------:R-:W1:Y:S01]  /*0060*/  I2F.RP R6, R9 ;  /* 0x0000000900067306 */ /* 0x000e620000209400 */
[----:B0-----:R-:W-:-:S07]  /*0070*/  IABS R2, R0 ;  /* 0x0000000000027213 */ /* 0x001fce0000000000 */
[----:B------:R-:W0:Y:S08]  /*0080*/  I2F.RP R7, R2 ;  /* 0x0000000200077306 */ /* 0x000e300000209400 */
[----:B-1----:R-:W1:Y:S08]  /*0090*/  MUFU.RCP R6, R6 ;  /* 0x0000000600067308 */ /* 0x002e700000001000 */
[----:B0-----:R-:W-:Y:S01]  /*00a0*/  MUFU.RCP R7, R7 ;  /* 0x0000000700077308 */ /* 0x001fe20000001000 */
[----:B-1----:R-:W-:Y:S01]  /*00b0*/  VIADD R4, R6, 0xffffffe ;  /* 0x0ffffffe06047836 */ /* 0x002fe20000000000 */
[----:B--2---:R-:W-:-:S06]  /*00c0*/  IABS R6, R8 ;  /* 0x0000000800067213 */ /* 0x004fcc0000000000 */
[----:B------:R0:W1:Y:S02]  /*00d0*/  F2I.FTZ.U32.TRUNC.NTZ R5, R4 ;  /* 0x0000000400057305 */ /* 0x000064000021f000 */
[----:B0-----:R-:W-:Y:S02]  /*00e0*/  HFMA2 R4, -RZ, RZ, 0, 0 ;  /* 0x00000000ff047431 */ /* 0x001fe400000001ff */
[----:B-1----:R-:W-:-:S04]  /*00f0*/  IMAD.MOV R10, RZ, RZ, -R5 ;  /* 0x000000ffff0a7224 */ /* 0x002fc800078e0a05 */
[----:B------:R-:W-:Y:S01]  /*0100*/  IMAD R11, R10, R9, RZ ;  /* 0x000000090a0b7224 */ /* 0x000fe200078e02ff */
[----:B------:R-:W-:-:S03]  /*0110*/  IABS R10, R3 ;  /* 0x00000003000a7213 */ /* 0x000fc60000000000 */
[----:B------:R-:W-:Y:S02]  /*0120*/  IMAD.HI.U32 R4, R5, R11, R4 ;  /* 0x0000000b05047227 */ /* 0x000fe400078e0004 */
[----:B------:R-:W0:Y:S02]  /*0130*/  LDC R11, c[0x0][0x380] ;  /* 0x0000e000ff0b7b82 */ /* 0x000e240000000800 */
[----:B------:R-:W-:Y:S02]  /*0140*/  IMAD.MOV R10, RZ, RZ, -R10 ;  /* 0x000000ffff0a7224 */ /* 0x000fe400078e0a0a */
[----:B------:R-:W-:Y:S02]  /*0150*/  IMAD.MOV.U32 R5, RZ, RZ, R6 ;  /* 0x000000ffff057224 */ /* 0x000fe400078e0006 */
[----:B------:R-:W-:Y:S02]  /*0160*/  IMAD.MOV.U32 R6, RZ, RZ, R10 ;  /* 0x000000ffff067224 */ /* 0x000fe400078e000a */
[----:B------:R-:W-:-:S04]  /*0170*/  IMAD.HI.U32 R4, R4, R5, RZ ;  /* 0x0000000504047227 */ /* 0x000fc800078e00ff */
[----:B------:R-:W-:Y:S01]  /*0180*/  IMAD R6, R4, R6, R5 ;  /* 0x0000000604067224 */ /* 0x000fe200078e0205 */
[----:B------:R-:W-:-:S04]  /*0190*/  IADD3 R5, PT, PT, R7, 0xffffffe, RZ ;  /* 0x0ffffffe07057810 */ /* 0x000fc80007ffe0ff */
[----:B------:R-:W-:Y:S02]  /*01a0*/  ISETP.GT.U32.AND P1, PT, R9, R6, PT ;  /* 0x000000060900720c */ /* 0x000fe40003f24070 */
[----:B------:R-:W1:Y:S11]  /*01b0*/  F2I.FTZ.U32.TRUNC.NTZ R5, R5 ;  /* 0x0000000500057305 */ /* 0x000e76000021f000 */
[----:B------:R-:W-:-:S02]  /*01c0*/  @!P1 IMAD.IADD R6, R6, 0x1, -R9 ;  /* 0x0000000106069824 */ /* 0x000fc400078e0a09 */
[----:B------:R-:W-:Y:S01]  /*01d0*/  @!P1 VIADD R4, R4, 0x1 ;  /* 0x0000000104049836 */ /* 0x000fe20000000000 */
[C---:B------:R-:W-:Y:S01]  /*01e0*/  ISETP.NE.AND P1, PT, R3.reuse, RZ, PT ;  /* 0x000000ff0300720c */ /* 0x040fe20003f25270 */
[----:B-1----:R-:W-:Y:S01]  /*01f0*/  IMAD.MOV R7, RZ, RZ, -R5 ;  /* 0x000000ffff077224 */ /* 0x002fe200078e0a05 */
[----:B------:R-:W-:Y:S02]  /*0200*/  ISETP.GE.U32.AND P0, PT, R6, R9, PT ;  /* 0x000000090600720c */ /* 0x000fe40003f06070 */
[----:B------:R-:W-:Y:S01]  /*0210*/  LOP3.LUT R6, R3, R8, RZ, 0x3c, !PT ;  /* 0x0000000803067212 */ /* 0x000fe200078e3cff */
[----:B------:R-:W-:Y:S01]  /*0220*/  IMAD R7, R7, R2, RZ ;  /* 0x0000000207077224 */ /* 0x000fe200078e02ff */
[----:B------:R-:W-:Y:S02]  /*0230*/  IABS R9, R0 ;  /* 0x0000000000097213 */ /* 0x000fe40000000000 */
[----:B------:R-:W-:Y:S02]  /*0240*/  ISETP.GE.AND P2, PT, R6, RZ, PT ;  /* 0x000000ff0600720c */ /* 0x000fe40003f46270 */
[----:B0-----:R-:W-:Y:S01]  /*0250*/  IABS R6, R11 ;  /* 0x0000000b00067213 */ /* 0x001fe20000000000 */
[----:B------:R-:W-:-:S04]  /*0260*/  IMAD.MOV R9, RZ, RZ, -R9 ;  /* 0x000000ffff097224 */ /* 0x000fc800078e0a09 */
[----:B------:R-:W-:-:S05]  /*0270*/  @P0 IADD3 R4, PT, PT, R4, 0x1, RZ ;  /* 0x0000000104040810 */ /* 0x000fca0007ffe0ff */
[----:B------:R-:W-:Y:S02]  /*0280*/  IMAD.MOV.U32 R8, RZ, RZ, R4 ;  /* 0x000000ffff087224 */ /* 0x000fe400078e0004 */
[----:B------:R-:W-:Y:S02]  /*0290*/  IMAD.MOV.U32 R4, RZ, RZ, RZ ;  /* 0x000000ffff047224 */ /* 0x000fe400078e00ff */
[----:B------:R-:W-:Y:S01]  /*02a0*/  @!P2 IMAD.MOV R8, RZ, RZ, -R8 ;  /* 0x000000ffff08a224 */ /* 0x000fe200078e0a08 */
[----:B------:R-:W-:Y:S01]  /*02b0*/  @!P1 LOP3.LUT R8, RZ, R3, RZ, 0x33, !PT ;  /* 0x00000003ff089212 */ /* 0x000fe200078e33ff */
[----:B------:R-:W-:Y:S01]  /*02c0*/  IMAD.HI.U32 R4, R5, R7, R4 ;  /* 0x0000000705047227 */ /* 0x000fe200078e0004 */
[----:B------:R-:W-:Y:S02]  /*02d0*/  MOV R5, R6 ;  /* 0x0000000600057202 */ /* 0x000fe40000000f00 */
[----:B------:R-:W-:Y:S01]  /*02e0*/  ISETP.GE.AND P1, PT, R8, 0x1, PT ;  /* 0x000000010800780c */ /* 0x000fe20003f26270 */
[----:B------:R-:W-:-:S02]  /*02f0*/  IMAD.MOV.U32 R3, RZ, RZ, R9 ;  /* 0x000000ffff037224 */ /* 0x000fc400078e0009 */
[----:B------:R-:W-:-:S04]  /*0300*/  IMAD.HI.U32 R6, R4, R5, RZ ;  /* 0x0000000504067227 */ /* 0x000fc800078e00ff */
[----:B------:R-:W-:-:S05]  /*0310*/  IMAD R3, R6, R3, R5 ;  /* 0x0000000306037224 */ /* 0x000fca00078e0205 */
[----:B------:R-:W-:Y:S01]  /*0320*/  ISETP.GT.U32.AND P0, PT, R2, R3, PT ;  /* 0x000000030200720c */ /* 0x000fe20003f04070 */
[----:B------:R-:W-:-:S12]  /*0330*/  @!P1 EXIT ;  /* 0x000000000000994d */ /* 0x000fd80003800000 */
[----:B------:R-:W-:Y:S01]  /*0340*/  ISETP.GE.AND P1, PT, R11, 0x1, PT ;  /* 0x000000010b00780c */ /* 0x000fe20003f26270 */
[----:B------:R-:W-:-:S12]  /*0350*/  @!P0 IMAD.IADD R3, R3, 0x1, -R2 ;  /* 0x0000000103038824 */ /* 0x000fd800078e0a02 */
[----:B------:R-:W-:Y:S05]  /*0360*/  @!P1 EXIT ;  /* 0x000000000000994d */ /* 0x000fea0003800000 */
[----:B------:R-:W0:Y:S01]  /*0370*/  S2R R9, SR_TID.X ;  /* 0x0000000000097919 */ /* 0x000e220000002100 */
[----:B------:R-:W-:Y:S01]  /*0380*/  ISETP.GE.U32.AND P1, PT, R3, R2, PT ;  /* 0x000000020300720c */ /* 0x000fe20003f26070 */
[----:B------:R-:W1:Y:S01]  /*0390*/  S2UR UR4, SR_CTAID.X ;  /* 0x00000000000479c3 */ /* 0x000e620000002500 */
[----:B------:R-:W-:Y:S01]  /*03a0*/  LOP3.LUT R2, R0, R11, RZ, 0x3c, !PT ;  /* 0x0000000b00027212 */ /* 0x000fe200078e3cff */
[----:B------:R-:W2:Y:S01]  /*03b0*/  LDCU.64 UR6, c[0x0][0x358] ;  /* 0x00006b00ff0677ac */ /* 0x000ea20008000a00 */
[----:B------:R-:W-:Y:S02]  /*03c0*/  @!P0 IADD3 R6, PT, PT, R6, 0x1, RZ ;  /* 0x0000000106068810 */ /* 0x000fe40007ffe0ff */
[----:B------:R-:W-:Y:S02]  /*03d0*/  ISETP.GE.AND P2, PT, R2, RZ, PT ;  /* 0x000000ff0200720c */ /* 0x000fe40003f46270 */
[----:B------:R-:W-:-:S05]  /*03e0*/  ISETP.NE.AND P0, PT, R0, RZ, PT ;  /* 0x000000ff0000720c */ /* 0x000fca0003f05270 */
[----:B------:R-:W-:-:S06]  /*03f0*/  @P1 VIADD R6, R6, 0x1 ;  /* 0x0000000106061836 */ /* 0x000fcc0000000000 */
[----:B------:R-:W-:Y:S02]  /*0400*/  @!P2 IMAD.MOV R6, RZ, RZ, -R6 ;  /* 0x000000ffff06a224 */ /* 0x000fe400078e0a06 */
[----:B------:R-:W-:Y:S01]  /*0410*/  @!P0 LOP3.LUT R6, RZ, R0, RZ, 0x33, !PT ;  /* 0x00000000ff068212 */ /* 0x000fe200078e33ff */
[----:B-1----:R-:W-:-:S04]  /*0420*/  IMAD R7, R8, UR4, RZ ;  /* 0x0000000408077c24 */ /* 0x002fc8000f8e02ff */
[----:B------:R-:W-:Y:S02]  /*0430*/  IMAD.IADD R8, R8, 0x1, R7 ;  /* 0x0000000108087824 */ /* 0x000fe400078e0207 */
[----:B0-----:R-:W-:-:S05]  /*0440*/  IMAD R9, R6, R9, RZ ;  /* 0x0000000906097224 */ /* 0x001fca00078e02ff */
[----:B--2---:R-:W-:-:S07]  /*0450*/  IADD3 R10, PT, PT, R6, R9, RZ ;  /* 0x00000009060a7210 */ /* 0x004fce0007ffe0ff */
.L_x_17:
[----:B------:R-:W-:-:S13]  /*0460*/  ISETP.GT.AND P0, PT, R6, RZ, PT ;  /* 0x000000ff0600720c */ /* 0x000fda0003f04270 */
[----:B0-----:R-:W-:Y:S05]  /*0470*/  @!P0 BRA `(.L_x_0) ;  /* 0x0000000800e48947 */ /* 0x001fea0003800000 */
[----:B------:R-:W-:Y:S01]  /*0480*/  I2FP.F32.U32 R2, R7 ;  /* 0x0000000700027245 */ /* 0x000fe20000201000 */
[----:B------:R-:W-:Y:S02]  /*0490*/  IMAD.MOV.U32 R11, RZ, RZ, 0x3e124925 ;  /* 0x3e124925ff0b7424 */ /* 0x000fe400078e00ff */
[----:B------:R-:W-:Y:S01]  /*04a0*/  IMAD.MOV.U32 R0, RZ, RZ, 0x40e00000 ;  /* 0x40e00000ff007424 */ /* 0x000fe200078e00ff */
[----:B------:R-:W0:Y:S03]  /*04b0*/  FCHK P0, R2, 7 ;  /* 0x40e0000002007902 */ /* 0x000e260000000000 */
[----:B------:R-:W-:-:S04]  /*04c0*/  FFMA R0, R11, -R0, 1 ;  /* 0x3f8000000b007423 */ /* 0x000fc80000000800 */
[----:B------:R-:W-:-:S04]  /*04d0*/  FFMA R11, R0, R11, 0.14285714924335479736 ;  /* 0x3e124925000b7423 */ /* 0x000fc8000000000b */
[----:B------:R-:W-:-:S04]  /*04e0*/  FFMA R0, R2, R11, RZ ;  /* 0x0000000b02007223 */ /* 0x000fc800000000ff */
[----:B------:R-:W-:-:S04]  /*04f0*/  FFMA R3, R0, -7, R2 ;  /* 0xc0e0000000037823 */ /* 0x000fc80000000002 */
[----:B------:R-:W-:Y:S01]  /*0500*/  FFMA R11, R11, R3, R0 ;  /* 0x000000030b0b7223 */ /* 0x000fe20000000000 */
[----:B0-----:R-:W-:Y:S06]  /*0510*/  @!P0 BRA `(.L_x_1) ;  /* 0x0000000000108947 */ /* 0x001fec0003800000 */
[----:B------:R-:W-:Y:S01]  /*0520*/  IMAD.MOV.U32 R3, RZ, RZ, 0x40e00000 ;  /* 0x40e00000ff037424 */ /* 0x000fe200078e00ff */
[----:B------:R-:W-:-:S07]  /*0530*/  MOV R4, 0x550 ;  /* 0x0000055000047802 */ /* 0x000fce0000000f00 */
[----:B------:R-:W-:Y:S05]  /*0540*/  CALL.REL.NOINC `($__internal_1_$__cuda_sm3x_div_rn_noftz_f32_slowpath) ;  /* 0x0000000c001c7944 */ /* 0x000fea0003c00000 */
[----:B------:R-:W-:-:S07]  /*0550*/  MOV R11, R2 ;  /* 0x00000002000b7202 */ /* 0x000fce0000000f00 */
.L_x_1:
[----:B------:R-:W-:Y:S01]  /*0560*/  BSSY.RECONVERGENT B0, `(.L_x_0) ;  /* 0x00000aa000007945 */ /* 0x000fe20003800200 */
[----:B------:R-:W-:-:S07]  /*0570*/  IMAD.MOV.U32 R12, RZ, RZ, R9 ;  /* 0x000000ffff0c7224 */ /* 0x000fce00078e0009 */
.L_x_16:
[----:B0-----:R-:W0:Y:S01]  /*0580*/  LDCU UR4, c[0x0][0x380] ;  /* 0x00007000ff0477ac */ /* 0x001e220008000800 */
[----:B------:R-:W-:Y:S02]  /*0590*/  VIADD R0, R12, 0xfffffe00 ;  /* 0xfffffe000c007836 */ /* 0x000fe40000000000 */
[----:B------:R-:W-:-:S03]  /*05a0*/  HFMA2 R14, -RZ, RZ, 0, 0 ;  /* 0x00000000ff0e7431 */ /* 0x000fc600000001ff */
[----:B------:R-:W-:-:S05]  /*05b0*/  I2FP.F32.S32 R0, R0 ;  /* 0x0000000000007245 */ /* 0x000fca0000201400 */
[----:B------:R-:W-:Y:S01]  /*05c0*/  FMUL R15, R0, R0 ;  /* 0x00000000000f7220 */ /* 0x000fe20000400000 */
[----:B0-----:R-:W-:Y:S02]  /*05d0*/  IMAD R13, R7, UR4, R12 ;  /* 0x00000004070d7c24 */ /* 0x001fe4000f8e020c */
[----:B------:R-:W-:-:S05]  /*05e0*/  VIADD R12, R12, 0x1 ;  /* 0x000000010c0c7836 */ /* 0x000fca0000000000 */
[----:B------:R-:W-:-:S13]  /*05f0*/  ISETP.GE.AND P2, PT, R12, R10, PT ;  /* 0x0000000a0c00720c */ /* 0x000fda0003f46270 */
.L_x_15:
[----:B------:R-:W-:Y:S01]  /*0600*/  VIADD R0, R14, 0xfffffe00 ;  /* 0xfffffe000e007836 */ /* 0x000fe20000000000 */
[----:B------:R-:W-:Y:S04]  /*0610*/  BSSY.RECONVERGENT B1, `(.L_x_2) ;  /* 0x000000e000017945 */ /* 0x000fe80003800200 */
[----:B------:R-:W-:-:S05]  /*0620*/  I2FP.F32.S32 R0, R0 ;  /* 0x0000000000007245 */ /* 0x000fca0000201400 */
[----:B------:R-:W-:-:S04]  /*0630*/  FFMA R0, R0, R0, R15 ;  /* 0x0000000000007223 */ /* 0x000fc8000000000f */
[----:B0-----:R-:W-:Y:S01]  /*0640*/  VIADD R2, R0, 0xf3000000 ;  /* 0xf300000000027836 */ /* 0x001fe20000000000 */
[----:B------:R0:W1:Y:S04]  /*0650*/  MUFU.RSQ R3, R0 ;  /* 0x0000000000037308 */ /* 0x0000680000001400 */
[----:B------:R-:W-:-:S13]  /*0660*/  ISETP.GT.U32.AND P0, PT, R2, 0x727fffff, PT ;  /* 0x727fffff0200780c */ /* 0x000fda0003f04070 */
[----:B01----:R-:W-:Y:S05]  /*0670*/  @!P0 BRA `(.L_x_3) ;  /* 0x00000000000c8947 */ /* 0x003fea0003800000 */
[----:B------:R-:W-:-:S07]  /*0680*/  MOV R18, 0x6a0 ;  /* 0x000006a000127802 */ /* 0x000fce0000000f00 */
[----:B------:R-:W-:Y:S05]  /*0690*/  CALL.REL.NOINC `($__internal_0_$__cuda_sm20_sqrt_rn_f32_slowpath) ;  /* 0x00000008006c7944 */ /* 0x000fea0003c00000 */
[----:B------:R-:W-:Y:S05]  /*06a0*/  BRA `(.L_x_4) ;  /* 0x0000000000107947 */ /* 0x000fea0003800000 */
.L_x_3:
[----:B------:R-:W-:Y:S01]  /*06b0*/  FMUL.FTZ R17, R0, R3 ;  /* 0x0000000300117220 */ /* 0x000fe20000410000 */
[----:B------:R-:W-:-:S03]  /*06c0*/  FMUL.FTZ R2, R3, 0.5 ;  /* 0x3f00000003027820 */ /* 0x000fc60000410000 */
[----:B------:R-:W-:-:S04]  /*06d0*/  FFMA R0, -R17, R17, R0 ;  /* 0x0000001111007223 */ /* 0x000fc80000000100 */
[----:B------:R-:W-:-:S07]  /*06e0*/  FFMA R17, R0, R2, R17 ;  /* 0x0000000200117223 */ /* 0x000fce0000000011 */
.L_x_4:
[----:B------:R-:W-:Y:S05]  /*06f0*/  BSYNC.RECONVERGENT B1 ;  /* 0x0000000000017941 */ /* 0x000fea0003800200 */
.L_x_2:
[----:B------:R-:W-:Y:S01]  /*0700*/  MOV R0, 0x41200000 ;  /* 0x4120000000007802 */ /* 0x000fe20000000f00 */
[----:B------:R-:W-:Y:S01]  /*0710*/  IMAD.MOV.U32 R3, RZ, RZ, 0x3dcccccd ;  /* 0x3dcccccdff037424 */ /* 0x000fe200078e00ff */
[----:B------:R-:W0:Y:S01]  /*0720*/  FCHK P0, R17, 10 ;  /* 0x4120000011007902 */ /* 0x000e220000000000 */
[----:B------:R-:W-:Y:S02]  /*0730*/  BSSY.RECONVERGENT B1, `(.L_x_5) ;  /* 0x000000c000017945 */ /* 0x000fe40003800200 */
[----:B------:R-:W-:-:S04]  /*0740*/  FFMA R0, R3, -R0, 1 ;  /* 0x3f80000003007423 */ /* 0x000fc80000000800 */
[----:B------:R-:W-:-:S04]  /*0750*/  FFMA R0, R0, R3, 0.10000000149011611938 ;  /* 0x3dcccccd00007423 */ /* 0x000fc80000000003 */
[----:B------:R-:W-:-:S04]  /*0760*/  FFMA R2, R0, R17, RZ ;  /* 0x0000001100027223 */ /* 0x000fc800000000ff */
[----:B------:R-:W-:-:S04]  /*0770*/  FFMA R3, R2, -10, R17 ;  /* 0xc120000002037823 */ /* 0x000fc80000000011 */
[----:B------:R-:W-:Y:S01]  /*0780*/  FFMA R0, R0, R3, R2 ;  /* 0x0000000300007223 */ /* 0x000fe20000000002 */
[----:B0-----:R-:W-:Y:S06]  /*0790*/  @!P0 BRA `(.L_x_6) ;  /* 0x0000000000148947 */ /* 0x001fec0003800000 */
[----:B------:R-:W-:Y:S01]  /*07a0*/  IMAD.MOV.U32 R2, RZ, RZ, R17 ;  /* 0x000000ffff027224 */ /* 0x000fe200078e0011 */
[----:B------:R-:W-:Y:S01]  /*07b0*/  MOV R4, 0x7e0 ;  /* 0x000007e000047802 */ /* 0x000fe20000000f00 */
[----:B------:R-:W-:-:S07]  /*07c0*/  IMAD.MOV.U32 R3, RZ, RZ, 0x41200000 ;  /* 0x41200000ff037424 */ /* 0x000fce00078e00ff */
[----:B------:R-:W-:Y:S05]  /*07d0*/  CALL.REL.NOINC `($__internal_1_$__cuda_sm3x_div_rn_noftz_f32_slowpath) ;  /* 0x0000000800787944 */ /* 0x000fea0003c00000 */
[----:B------:R-:W-:-:S07]  /*07e0*/  IMAD.MOV.U32 R0, RZ, RZ, R2 ;  /* 0x000000ffff007224 */ /* 0x000fce00078e0002 */
.L_x_6:
[----:B------:R-:W-:Y:S05]  /*07f0*/  BSYNC.RECONVERGENT B1 ;  /* 0x0000000000017941 */ /* 0x000fea0003800200 */
.L_x_5:
[----:B------:R-:W-:Y:S01]  /*0800*/  FADD R21, R0, -R11 ;  /* 0x8000000b00157221 */ /* 0x000fe20000000000 */
[----:B------:R-:W-:Y:S03]  /*0810*/  BSSY.RECONVERGENT B1, `(.L_x_7) ;  /* 0x0000041000017945 */ /* 0x000fe60003800200 */
[C---:B------:R-:W-:Y:S01]  /*0820*/  FMUL R4, R21.reuse, 0.63661974668502807617 ;  /* 0x3f22f98315047820 */ /* 0x040fe20000400000 */
[----:B------:R-:W-:-:S05]  /*0830*/  FSETP.GE.AND P0, PT, |R21|, 105615, PT ;  /* 0x47ce47801500780b */ /* 0x000fca0003f06200 */
[----:B------:R-:W0:Y:S02]  /*0840*/  F2I.NTZ R4, R4 ;  /* 0x0000000400047305 */ /* 0x000e240000203100 */
[----:B0-----:R-:W-:-:S05]  /*0850*/  I2FP.F32.S32 R0, R4 ;  /* 0x0000000400007245 */ /* 0x001fca0000201400 */
[----:B------:R-:W-:-:S04]  /*0860*/  FFMA R3, R0, -1.5707962512969970703, R21 ;  /* 0xbfc90fda00037823 */ /* 0x000fc80000000015 */
[----:B------:R-:W-:-:S04]  /*0870*/  FFMA R3, R0, -7.5497894158615963534e-08, R3 ;  /* 0xb3a2216800037823 */ /* 0x000fc80000000003 */
[----:B------:R-:W-:Y:S01]  /*0880*/  FFMA R0, R0, -5.3903029534742383927e-15, R3 ;  /* 0xa7c234c500007823 */ /* 0x000fe20000000003 */
[----:B------:R-:W-:Y:S06]  /*0890*/  @!P0 BRA `(.L_x_8) ;  /* 0x0000000000e08947 */ /* 0x000fec0003800000 */
[----:B------:R-:W-:-:S13]  /*08a0*/  FSETP.NEU.AND P0, PT, |R21|, +INF , PT ;  /* 0x7f8000001500780b */ /* 0x000fda0003f0d200 */
[----:B------:R-:W-:Y:S05]  /*08b0*/  @!P0 BRA `(.L_x_9) ;  /* 0x0000000000d08947 */ /* 0x000fea0003800000 */
[----:B------:R-:W-:Y:S01]  /*08c0*/  SHF.L.U32 R2, R21, 0x8, RZ ;  /* 0x0000000815027819 */ /* 0x000fe200000006ff */
[----:B------:R-:W-:Y:S01]  /*08d0*/  IMAD.MOV.U32 R16, RZ, RZ, RZ ;  /* 0x000000ffff107224 */ /* 0x000fe200078e00ff */
[----:B------:R-:W0:Y:S01]  /*08e0*/  LDCU.64 UR8, c[0x4][URZ] ;  /* 0x01000000ff0877ac */ /* 0x000e220008000a00 */
[----:B------:R-:W-:Y:S01]  /*08f0*/  IMAD.MOV.U32 R0, RZ, RZ, R1 ;  /* 0x000000ffff007224 */ /* 0x000fe200078e0001 */
[----:B------:R-:W-:Y:S01]  /*0900*/  LOP3.LUT R23, R2, 0x80000000, RZ, 0xfc, !PT ;  /* 0x8000000002177812 */ /* 0x000fe200078efcff */
[----:B------:R-:W-:Y:S01]  /*0910*/  UMOV UR5, URZ ;  /* 0x000000ff00057c82 */ /* 0x000fe20008000000 */
[----:B------:R-:W-:-:S05]  /*0920*/  UMOV UR4, URZ ;  /* 0x000000ff00047c82 */ /* 0x000fca0008000000 */
.L_x_10:
[----:B0-----:R-:W-:Y:S01]  /*0930*/  IMAD.U32 R2, RZ, RZ, UR8 ;  /* 0x00000008ff027e24 */ /* 0x001fe2000f8e00ff */
[----:B------:R-:W-:-:S05]  /*0940*/  MOV R3, UR9 ;  /* 0x0000000900037c02 */ /* 0x000fca0008000f00 */
[----:B------:R-:W2:Y:S01]  /*0950*/  LDG.E.CONSTANT R2, desc[UR6][R2.64] ;  /* 0x0000000602027981 */ /* 0x000ea2000c1e9900 */
[----:B------:R-:W-:Y:S02]  /*0960*/  UIADD3 UR8, UP0, UPT, UR8, 0x4, URZ ;  /* 0x0000000408087890 */ /* 0x000fe4000ff1e0ff */
[----:B------:R-:W-:Y:S02]  /*0970*/  UIADD3 UR4, UPT, UPT, UR4, 0x1, URZ ;  /* 0x0000000104047890 */ /* 0x000fe4000fffe0ff */
[----:B------:R-:W-:Y:S02]  /*0980*/  UIADD3.X UR9, UPT, UPT, URZ, UR9, URZ, UP0, !UPT ;  /* 0x00000009ff097290 */ /* 0x000fe400087fe4ff */
[----:B------:R-:W-:Y:S01]  /*0990*/  UISETP.NE.AND UP0, UPT, UR4, 0x6, UPT ;  /* 0x000000060400788c */ /* 0x000fe2000bf05270 */
[----:B--2---:R-:W-:-:S03]  /*09a0*/  IMAD.WIDE.U32 R4, R2, R23, RZ ;  /* 0x0000001702047225 */ /* 0x004fc600078e00ff */
[----:B------:R-:W-:-:S04]  /*09b0*/  IADD3 R19, P0, PT, R4, R16, RZ ;  /* 0x0000001004137210 */ /* 0x000fc80007f1e0ff */
[----:B------:R-:W-:Y:S01]  /*09c0*/  IADD3.X R16, PT, PT, R5, UR5, RZ, P0, !PT ;  /* 0x0000000505107c10 */ /* 0x000fe200087fe4ff */
[----:B------:R0:W-:Y:S02]  /*09d0*/  STL [R0], R19 ;  /* 0x0000001300007387 */ /* 0x0001e40000100800 */
[----:B0-----:R-:W-:Y:S01]  /*09e0*/  VIADD R0, R0, 0x4 ;  /* 0x0000000400007836 */ /* 0x001fe20000000000 */
[----:B------:R-:W-:Y:S06]  /*09f0*/  BRA.U UP0, `(.L_x_10) ;  /* 0xfffffffd00cc7547 */ /* 0x000fec000b83ffff */
[----:B------:R-:W-:Y:S01]  /*0a00*/  SHF.R.U32.HI R4, RZ, 0x17, R21 ;  /* 0x00000017ff047819 */ /* 0x000fe20000011615 */
[----:B------:R0:W-:Y:S03]  /*0a10*/  STL [R1+0x18], R16 ;  /* 0x0000181001007387 */ /* 0x0001e60000100800 */
[C---:B------:R-:W-:Y:S02]  /*0a20*/  LOP3.LUT R0, R4.reuse, 0xe0, RZ, 0xc0, !PT ;  /* 0x000000e004007812 */ /* 0x040fe400078ec0ff */
[----:B------:R-:W-:-:S03]  /*0a30*/  LOP3.LUT P0, RZ, R4, 0x1f, RZ, 0xc0, !PT ;  /* 0x0000001f04ff7812 */ /* 0x000fc6000780c0ff */
[----:B------:R-:W-:-:S05]  /*0a40*/  VIADD R0, R0, 0xffffff80 ;  /* 0xffffff8000007836 */ /* 0x000fca0000000000 */
[----:B------:R-:W-:-:S05]  /*0a50*/  SHF.R.U32.HI R0, RZ, 0x5, R0 ;  /* 0x00000005ff007819 */ /* 0x000fca0000011600 */
[----:B------:R-:W-:-:S05]  /*0a60*/  IMAD R18, R0, -0x4, R1 ;  /* 0xfffffffc00127824 */ /* 0x000fca00078e0201 */
[----:B------:R-:W2:Y:S04]  /*0a70*/  LDL R0, [R18+0x18] ;  /* 0x0000180012007983 */ /* 0x000ea80000100800 */
[----:B------:R-:W2:Y:S04]  /*0a80*/  LDL R3, [R18+0x14] ;  /* 0x0000140012037983 */ /* 0x000ea80000100800 */
[----:B------:R-:W3:Y:S01]  /*0a90*/  @P0 LDL R2, [R18+0x10] ;  /* 0x0000100012020983 */ /* 0x000ee20000100800 */
[----:B------:R-:W-:Y:S01]  /*0aa0*/  LOP3.LUT R4, R4, 0x1f, RZ, 0xc0, !PT ;  /* 0x0000001f04047812 */ /* 0x000fe200078ec0ff */
[----:B------:R-:W-:Y:S01]  /*0ab0*/  UMOV UR4, 0x54442d19 ;  /* 0x54442d1900047882 */ /* 0x000fe20000000000 */
[----:B------:R-:W-:-:S02]  /*0ac0*/  UMOV UR5, 0x3bf921fb ;  /* 0x3bf921fb00057882 */ /* 0x000fc40000000000 */
[-C--:B--2---:R-:W-:Y:S02]  /*0ad0*/  @P0 SHF.L.W.U32.HI R0, R3, R4.reuse, R0 ;  /* 0x0000000403000219 */ /* 0x084fe40000010e00 */
[----:B---3--:R-:W-:Y:S02]  /*0ae0*/  @P0 SHF.L.W.U32.HI R3, R2, R4, R3 ;  /* 0x0000000402030219 */ /* 0x008fe40000010e03 */
[----:B------:R-:W-:Y:S02]  /*0af0*/  ISETP.GE.AND P0, PT, R21, RZ, PT ;  /* 0x000000ff1500720c */ /* 0x000fe40003f06270 */
[C---:B------:R-:W-:Y:S02]  /*0b00*/  SHF.L.W.U32.HI R4, R3.reuse, 0x2, R0 ;  /* 0x0000000203047819 */ /* 0x040fe40000010e00 */
[----:B------:R-:W-:Y:S02]  /*0b10*/  SHF.L.U32 R3, R3, 0x2, RZ ;  /* 0x0000000203037819 */ /* 0x000fe400000006ff */
[----:B------:R-:W-:-:S02]  /*0b20*/  SHF.R.S32.HI R5, RZ, 0x1f, R4 ;  /* 0x0000001fff057819 */ /* 0x000fc40000011404 */
[C---:B------:R-:W-:Y:S02]  /*0b30*/  LOP3.LUT R21, R4.reuse, R21, RZ, 0x3c, !PT ;  /* 0x0000001504157212 */ /* 0x040fe400078e3cff */
[C---:B------:R-:W-:Y:S02]  /*0b40*/  LOP3.LUT R2, R5.reuse, R3, RZ, 0x3c, !PT ;  /* 0x0000000305027212 */ /* 0x040fe400078e3cff */
[----:B------:R-:W-:Y:S02]  /*0b50*/  LOP3.LUT R3, R5, R4, RZ, 0x3c, !PT ;  /* 0x0000000405037212 */ /* 0x000fe400078e3cff */
[----:B------:R-:W-:Y:S02]  /*0b60*/  SHF.R.U32.HI R5, RZ, 0x1e, R0 ;  /* 0x0000001eff057819 */ /* 0x000fe40000011600 */
[----:B------:R-:W-:Y:S02]  /*0b70*/  ISETP.GE.AND P1, PT, R21, RZ, PT ;  /* 0x000000ff1500720c */ /* 0x000fe40003f26270 */
[----:B------:R-:W1:Y:S01]  /*0b80*/  I2F.F64.S64 R2, R2 ;  /* 0x0000000200027312 */ /* 0x000e620000301c00 */
[----:B------:R-:W-:-:S05]  /*0b90*/  LEA.HI R4, R4, R5, RZ, 0x1 ;  /* 0x0000000504047211 */ /* 0x000fca00078f08ff */
[----:B------:R-:W-:-:S04]  /*0ba0*/  IMAD.MOV R0, RZ, RZ, -R4 ;  /* 0x000000ffff007224 */ /* 0x000fc800078e0a04 */
[----:B------:R-:W-:Y:S01]  /*0bb0*/  @!P0 IMAD.MOV.U32 R4, RZ, RZ, R0 ;  /* 0x000000ffff048224 */ /* 0x000fe200078e0000 */
[----:B-1----:R-:W-:-:S10]  /*0bc0*/  DMUL R18, R2, UR4 ;  /* 0x0000000402127c28 */ /* 0x002fd40008000000 */
[----:B------:R-:W1:Y:S02]  /*0bd0*/  F2F.F32.F64 R18, R18 ;  /* 0x0000001200127310 */ /* 0x000e640000301000 */
[----:B-1----:R-:W-:Y:S01]  /*0be0*/  FSEL R0, -R18, R18, !P1 ;  /* 0x0000001212007208 */ /* 0x002fe20004800100 */
[----:B0-----:R-:W-:Y:S06]  /*0bf0*/  BRA `(.L_x_8) ;  /* 0x0000000000087947 */ /* 0x001fec0003800000 */
.L_x_9:
[----:B------:R-:W-:Y:S01]  /*0c00*/  FMUL R0, RZ, R21 ;  /* 0x00000015ff007220 */ /* 0x000fe20000400000 */
[----:B------:R-:W-:-:S07]  /*0c10*/  MOV R4, RZ ;  /* 0x000000ff00047202 */ /* 0x000fce0000000f00 */
.L_x_8:
[----:B------:R-:W-:Y:S05]  /*0c20*/  BSYNC.RECONVERGENT B1 ;  /* 0x0000000000017941 */ /* 0x000fea0003800200 */
.L_x_7:
[----:B------:R-:W-:Y:S01]  /*0c30*/  LOP3.LUT R5, R4, 0x1, RZ, 0xc0, !PT ;  /* 0x0000000104057812 */ /* 0x000fe200078ec0ff */
[----:B------:R-:W-:Y:S02]  /*0c40*/  IMAD.MOV.U32 R2, RZ, RZ, 0x37cbac00 ;  /* 0x37cbac00ff027424 */ /* 0x000fe400078e00ff */
[----:B------:R-:W-:Y:S01]  /*0c50*/  FMUL R3, R0, R0 ;  /* 0x0000000000037220 */ /* 0x000fe20000400000 */
[----:B------:R-:W-:Y:S01]  /*0c60*/  IMAD.MOV.U32 R16, RZ, RZ, 0x3c0885e4 ;  /* 0x3c0885e4ff107424 */ /* 0x000fe200078e00ff */
[----:B------:R-:W-:Y:S01]  /*0c70*/  ISETP.NE.U32.AND P0, PT, R5, 0x1, PT ;  /* 0x000000010500780c */ /* 0x000fe20003f05070 */
[----:B------:R-:W-:Y:S02]  /*0c80*/  HFMA2 R5, -RZ, RZ, 1.1591796875, -112.625 ;  /* 0x3ca3d70aff057431 */ /* 0x000fe400000001ff */
[----:B------:R-:W-:Y:S01]  /*0c90*/  FFMA R2, R3, R2, -0.0013887860113754868507 ;  /* 0xbab607ed03027423 */ /* 0x000fe20000000002 */
[----:B------:R-:W-:Y:S01]  /*0ca0*/  IMAD.MOV.U32 R18, RZ, RZ, 0x3e2aaaa8 ;  /* 0x3e2aaaa8ff127424 */ /* 0x000fe200078e00ff */
[----:B------:R-:W-:Y:S01]  /*0cb0*/  FSEL R16, R16, 0.041666727513074874878, !P0 ;  /* 0x3d2aaabb10107808 */ /* 0x000fe20004000000 */
[----:B------:R-:W-:Y:S01]  /*0cc0*/  IMAD.MOV.U32 R20, RZ, RZ, 0x42480000 ;  /* 0x42480000ff147424 */ /* 0x000fe200078e00ff */
[----:B------:R-:W-:Y:S01]  /*0cd0*/  IADD3 R4, PT, PT, R4, 0x1, RZ ;  /* 0x0000000104047810 */ /* 0x000fe20007ffe0ff */
[----:B------:R-:W-:Y:S01]  /*0ce0*/  BSSY.RECONVERGENT B1, `(.L_x_11) ;  /* 0x0000016000017945 */ /* 0x000fe20003800200 */
[----:B------:R-:W-:-:S02]  /*0cf0*/  FSEL R2, R2, -0.00019574658654164522886, P0 ;  /* 0xb94d415302027808 */ /* 0x000fc40000000000 */
[----:B------:R-:W-:Y:S02]  /*0d00*/  FSEL R18, -R18, -0.4999999701976776123, !P0 ;  /* 0xbeffffff12127808 */ /* 0x000fe40004000100 */
[----:B------:R-:W-:Y:S01]  /*0d10*/  FSEL R0, R0, 1, !P0 ;  /* 0x3f80000000007808 */ /* 0x000fe20004000000 */
[----:B------:R-:W-:Y:S01]  /*0d20*/  FFMA R16, R3, R2, R16 ;  /* 0x0000000203107223 */ /* 0x000fe20000000010 */
[----:B------:R-:W-:Y:S01]  /*0d30*/  LOP3.LUT P1, RZ, R4, 0x2, RZ, 0xc0, !PT ;  /* 0x0000000204ff7812 */ /* 0x000fe2000782c0ff */
[----:B------:R-:W0:Y:S01]  /*0d40*/  FCHK P0, R17, 50 ;  /* 0x4248000011007902 */ /* 0x000e220000000000 */
[----:B------:R-:W-:Y:S01]  /*0d50*/  FFMA R2, R5, -R20, 1 ;  /* 0x3f80000005027423 */ /* 0x000fe20000000814 */
[C---:B------:R-:W-:Y:S01]  /*0d60*/  FFMA R16, R3.reuse, R16, R18 ;  /* 0x0000001003107223 */ /* 0x040fe20000000012 */
[----:B------:R-:W-:Y:S02]  /*0d70*/  FFMA R3, R3, R0, RZ ;  /* 0x0000000003037223 */ /* 0x000fe400000000ff */
[----:B------:R-:W-:-:S02]  /*0d80*/  FFMA R2, R2, R5, 0.019999999552965164185 ;  /* 0x3ca3d70a02027423 */ /* 0x000fc40000000005 */
[----:B------:R-:W-:Y:S02]  /*0d90*/  FFMA R0, R3, R16, R0 ;  /* 0x0000001003007223 */ /* 0x000fe40000000000 */
[----:B------:R-:W-:-:S03]  /*0da0*/  FFMA R4, R2, R17, RZ ;  /* 0x0000001102047223 */ /* 0x000fc600000000ff */
[----:B------:R-:W-:Y:S01]  /*0db0*/  @P1 FADD R0, RZ, -R0 ;  /* 0x80000000ff001221 */ /* 0x000fe20000000000 */
[----:B------:R-:W-:-:S03]  /*0dc0*/  FFMA R3, R4, -50, R17 ;  /* 0xc248000004037823 */ /* 0x000fc60000000011 */
[----:B------:R-:W-:Y:S01]  /*0dd0*/  FMUL R0, R0, 127 ;  /* 0x42fe000000007820 */ /* 0x000fe20000400000 */
[----:B------:R-:W-:Y:S01]  /*0de0*/  FFMA R2, R2, R3, R4 ;  /* 0x0000000302027223 */ /* 0x000fe20000000004 */
[----:B0-----:R-:W-:Y:S06]  /*0df0*/  @!P0 BRA `(.L_x_12) ;  /* 0x0000000000108947 */ /* 0x001fec0003800000 */
[----:B------:R-:W-:Y:S01]  /*0e00*/  IMAD.MOV.U32 R2, RZ, RZ, R17 ;  /* 0x000000ffff027224 */ /* 0x000fe200078e0011 */
[----:B------:R-:W-:Y:S01]  /*0e10*/  MOV R4, 0xe40 ;  /* 0x00000e4000047802 */ /* 0x000fe20000000f00 */
[----:B------:R-:W-:-:S07]  /*0e20*/  IMAD.MOV.U32 R3, RZ, RZ, 0x42480000 ;  /* 0x42480000ff037424 */ /* 0x000fce00078e00ff */
[----:B------:R-:W-:Y:S05]  /*0e30*/  CALL.REL.NOINC `($__internal_1_$__cuda_sm3x_div_rn_noftz_f32_slowpath) ;  /* 0x0000000000e07944 */ /* 0x000fea0003c00000 */
.L_x_12:
[----:B------:R-:W-:Y:S05]  /*0e40*/  BSYNC.RECONVERGENT B1 ;  /* 0x0000000000017941 */ /* 0x000fea0003800200 */
.L_x_11:
[----:B------:R-:W-:Y:S01]  /*0e50*/  FADD R5, R2, 1 ;  /* 0x3f80000002057421 */ /* 0x000fe20000000000 */
[----:B------:R-:W-:Y:S03]  /*0e60*/  BSSY.RECONVERGENT B1, `(.L_x_13) ;  /* 0x000000d000017945 */ /* 0x000fe60003800200 */
[----:B------:R-:W0:Y:S08]  /*0e70*/  MUFU.RCP R2, R5 ;  /* 0x0000000500027308 */ /* 0x000e300000001000 */
[----:B------:R-:W1:Y:S01]  /*0e80*/  FCHK P0, R0, R5 ;  /* 0x0000000500007302 */ /* 0x000e620000000000 */
[----:B0-----:R-:W-:-:S04]  /*0e90*/  FFMA R3, -R5, R2, 1 ;  /* 0x3f80000005037423 */ /* 0x001fc80000000102 */
[----:B------:R-:W-:-:S04]  /*0ea0*/  FFMA R3, R2, R3, R2 ;  /* 0x0000000302037223 */ /* 0x000fc80000000002 */
[----:B------:R-:W-:-:S04]  /*0eb0*/  FFMA R2, R0, R3, RZ ;  /* 0x0000000300027223 */ /* 0x000fc800000000ff */
[----:B------:R-:W-:-:S04]  /*0ec0*/  FFMA R4, -R5, R2, R0 ;  /* 0x0000000205047223 */ /* 0x000fc80000000100 */
[----:B------:R-:W-:Y:S01]  /*0ed0*/  FFMA R2, R3, R4, R2 ;  /* 0x0000000403027223 */ /* 0x000fe20000000002 */
[----:B-1----:R-:W-:Y:S06]  /*0ee0*/  @!P0 BRA `(.L_x_14) ;  /* 0x0000000000108947 */ /* 0x002fec0003800000 */
[----:B------:R-:W-:Y:S01]  /*0ef0*/  MOV R2, R0 ;  /* 0x0000000000027202 */ /* 0x000fe20000000f00 */
[----:B------:R-:W-:Y:S01]  /*0f00*/  IMAD.MOV.U32 R3, RZ, RZ, R5 ;  /* 0x000000ffff037224 */ /* 0x000fe200078e0005 */
[----:B------:R-:W-:-:S07]  /*0f10*/  MOV R4, 0xf30 ;  /* 0x00000f3000047802 */ /* 0x000fce0000000f00 */
[----:B------:R-:W-:Y:S05]  /*0f20*/  CALL.REL.NOINC `($__internal_1_$__cuda_sm3x_div_rn_noftz_f32_slowpath) ;  /* 0x0000000000a47944 */ /* 0x000fea0003c00000 */
.L_x_14:
[----:B------:R-:W-:Y:S05]  /*0f30*/  BSYNC.RECONVERGENT B1 ;  /* 0x0000000000017941 */ /* 0x000fea0003800200 */
.L_x_13:
[----:B------:R-:W0:Y:S01]  /*0f40*/  LDCU UR8, c[0x0][0x380] ;  /* 0x00007000ff0877ac */ /* 0x000e220008000800 */
[----:B------:R-:W-:Y:S01]  /*0f50*/  FADD R0, R2, 160 ;  /* 0x4320000002007421 */ /* 0x000fe20000000000 */
[----:B------:R-:W1:Y:S03]  /*0f60*/  LDCU.64 UR4, c[0x0][0x388] ;  /* 0x00007100ff0477ac */ /* 0x000e660008000a00 */
[----:B------:R-:W2:Y:S01]  /*0f70*/  F2I.U32.TRUNC.NTZ R5, R0 ;  /* 0x0000000000057305 */ /* 0x000ea2000020f000 */
[----:B0-----:R-:W-:Y:S02]  /*0f80*/  IMAD R3, R13, UR8, R14 ;  /* 0x000000080d037c24 */ /* 0x001fe4000f8e020e */
[----:B------:R-:W-:-:S03]  /*0f90*/  VIADD R14, R14, 0x1 ;  /* 0x000000010e0e7836 */ /* 0x000fc60000000000 */
[----:B-1----:R-:W-:-:S04]  /*0fa0*/  IADD3 R2, P0, PT, R3, UR4, RZ ;  /* 0x0000000403027c10 */ /* 0x002fc8000ff1e0ff */
[----:B------:R-:W-:Y:S02]  /*0fb0*/  LEA.HI.X.SX32 R3, R3, UR5, 0x1, P0 ;  /* 0x0000000503037c11 */ /* 0x000fe400080f0eff */
[----:B------:R-:W-:-:S03]  /*0fc0*/  ISETP.NE.AND P0, PT, R14, UR8, PT ;  /* 0x000000080e007c0c */ /* 0x000fc6000bf05270 */
[----:B--2---:R0:W-:Y:S10]  /*0fd0*/  STG.E.U8 desc[UR6][R2.64], R5 ;  /* 0x0000000502007986 */ /* 0x0041f4000c101106 */
[----:B------:R-:W-:Y:S05]  /*0fe0*/  @P0 BRA `(.L_x_15) ;  /* 0xfffffff400840947 */ /* 0x000fea000383ffff */
[----:B------:R-:W-:Y:S05]  /*0ff0*/  @!P2 BRA `(.L_x_16) ;  /* 0xfffffff40060a947 */ /* 0x000fea000383ffff */
[----:B------:R-:W-:Y:S05]  /*1000*/  BSYNC.RECONVERGENT B0 ;  /* 0x0000000000007941 */ /* 0x000fea0003800200 */
.L_x_0:
[----:B------:R-:W-:-:S04]  /*1010*/  IADD3 R7, PT, PT, R7, 0x1, RZ ;  /* 0x0000000107077810 */ /* 0x000fc80007ffe0ff */
[----:B------:R-:W-:-:S13]  /*1020*/  ISETP.GE.AND P0, PT, R7, R8, PT ;  /* 0x000000080700720c */ /* 0x000fda0003f06270 */
[----:B------:R-:W-:Y:S05]  /*1030*/  @!P0 BRA `(.L_x_17) ;  /* 0xfffffff400088947 */ /* 0x000fea000383ffff */
[----:B------:R-:W-:Y:S05]  /*1040*/  EXIT ;  /* 0x000000000000794d */ /* 0x000fea0003800000 */
        .weak           $__internal_0_$__cuda_sm20_sqrt_rn_f32_slowpath
        .type           $__internal_0_$__cuda_sm20_sqrt_rn_f32_slowpath,@function
        .size           $__internal_0_$__cuda_sm20_sqrt_rn_f32_slowpath,($__internal_1_$__cuda_sm3x_div_rn_noftz_f32_slowpath - $__internal_0_$__cuda_sm20_sqrt_rn_f32_slowpath)
$__internal_0_$__cuda_sm20_sqrt_rn_f32_slowpath:
[----:B------:R-:W-:-:S13]  /*1050*/  LOP3.LUT P0, RZ, R0, 0x7fffffff, RZ, 0xc0, !PT ;  /* 0x7fffffff00ff7812 */ /* 0x000fda000780c0ff */
[----:B------:R-:W-:Y:S01]  /*1060*/  @!P0 IMAD.MOV.U32 R2, RZ, RZ, R0 ;  /* 0x000000ffff028224 */ /* 0x000fe200078e0000 */
[----:B------:R-:W-:Y:S06]  /*1070*/  @!P0 BRA `(.L_x_18) ;  /* 0x0000000000408947 */ /* 0x000fec0003800000 */
[----:B------:R-:W-:-:S13]  /*1080*/  FSETP.GEU.FTZ.AND P0, PT, R0, RZ, PT ;  /* 0x000000ff0000720b */ /* 0x000fda0003f1e000 */
[----:B------:R-:W-:Y:S01]  /*1090*/  @!P0 IMAD.MOV.U32 R2, RZ, RZ, 0x7fffffff ;  /* 0x7fffffffff028424 */ /* 0x000fe200078e00ff */
[----:B------:R-:W-:Y:S06]  /*10a0*/  @!P0 BRA `(.L_x_18) ;  /* 0x0000000000348947 */ /* 0x000fec0003800000 */
[----:B------:R-:W-:-:S13]  /*10b0*/  FSETP.GTU.FTZ.AND P0, PT, |R0|, +INF , PT ;  /* 0x7f8000000000780b */ /* 0x000fda0003f1c200 */
[----:B------:R-:W-:Y:S01]  /*10c0*/  @P0 FADD.FTZ R2, R0, 1 ;  /* 0x3f80000000020421 */ /* 0x000fe20000010000 */
[----:B------:R-:W-:Y:S06]  /*10d0*/  @P0 BRA `(.L_x_18) ;  /* 0x0000000000280947 */ /* 0x000fec0003800000 */
[----:B------:R-:W-:-:S13]  /*10e0*/  FSETP.NEU.FTZ.AND P0, PT, |R0|, +INF , PT ;  /* 0x7f8000000000780b */ /* 0x000fda0003f1d200 */
[----:B------:R-:W-:-:S04]  /*10f0*/  @P0 FFMA R3, R0, 1.84467440737095516160e+19, RZ ;  /* 0x5f80000000030823 */ /* 0x000fc800000000ff */
[----:B------:R-:W0:Y:S02]  /*1100*/  @P0 MUFU.RSQ R2, R3 ;  /* 0x0000000300020308 */ /* 0x000e240000001400 */
[----:B0-----:R-:W-:Y:S01]  /*1110*/  @P0 FMUL.FTZ R4, R3, R2 ;  /* 0x0000000203040220 */ /* 0x001fe20000410000 */
[----:B------:R-:W-:Y:S01]  /*1120*/  @P0 FMUL.FTZ R16, R2, 0.5 ;  /* 0x3f00000002100820 */ /* 0x000fe20000410000 */
[----:B------:R-:W-:Y:S02]  /*1130*/  @!P0 MOV R2, R0 ;  /* 0x0000000000028202 */ /* 0x000fe40000000f00 */
[----:B------:R-:W-:-:S04]  /*1140*/  @P0 FADD.FTZ R5, -R4, -RZ ;  /* 0x800000ff04050221 */ /* 0x000fc80000010100 */
[----:B------:R-:W-:-:S04]  /*1150*/  @P0 FFMA R5, R4, R5, R3 ;  /* 0x0000000504050223 */ /* 0x000fc80000000003 */
[----:B------:R-:W-:-:S04]  /*1160*/  @P0 FFMA R5, R5, R16, R4 ;  /* 0x0000001005050223 */ /* 0x000fc80000000004 */
[----:B------:R-:W-:-:S07]  /*1170*/  @P0 FMUL.FTZ R2, R5, 2.3283064365386962891e-10 ;  /* 0x2f80000005020820 */ /* 0x000fce0000410000 */
.L_x_18:
[----:B------:R-:W-:Y:S02]  /*1180*/  HFMA2 R3, -RZ, RZ, 0, 0 ;  /* 0x00000000ff037431 */ /* 0x000fe400000001ff */
[----:B------:R-:W-:Y:S02]  /*1190*/  IMAD.MOV.U32 R17, RZ, RZ, R2 ;  /* 0x000000ffff117224 */ /* 0x000fe400078e0002 */
[----:B------:R-:W-:-:S04]  /*11a0*/  IMAD.MOV.U32 R2, RZ, RZ, R18 ;  /* 0x000000ffff027224 */ /* 0x000fc800078e0012 */
[----:B------:R-:W-:Y:S05]  /*11b0*/  RET.REL.NODEC R2 `(_Z15fPixelGeneratoriiPh) ;  /* 0xffffffec02907950 */ /* 0x000fea0003c3ffff */
        .weak           $__internal_1_$__cuda_sm3x_div_rn_noftz_f32_slowpath
        .type           $__internal_1_$__cuda_sm3x_div_rn_noftz_f32_slowpath,@function
        .size           $__internal_1_$__cuda_sm3x_div_rn_noftz_f32_slowpath,(.L_x_32 - $__internal_1_$__cuda_sm3x_div_rn_noftz_f32_slowpath)
$__internal_1_$__cuda_sm3x_div_rn_noftz_f32_slowpath:
[----:B------:R-:W-:Y:S01]  /*11c0*/  SHF.R.U32.HI R5, RZ, 0x17, R3 ;  /* 0x00000017ff057819 */ /* 0x000fe20000011603 */
[----:B------:R-:W-:Y:S01]  /*11d0*/  BSSY.RECONVERGENT B2, `(.L_x_19) ;  /* 0x0000062000027945 */ /* 0x000fe20003800200 */
[----:B------:R-:W-:Y:S02]  /*11e0*/  SHF.R.U32.HI R16, RZ, 0x17, R2 ;  /* 0x00000017ff107819 */ /* 0x000fe40000011602 */
[----:B------:R-:W-:Y:S02]  /*11f0*/  LOP3.LUT R5, R5, 0xff, RZ, 0xc0, !PT ;  /* 0x000000ff05057812 */ /* 0x000fe400078ec0ff */
[----:B------:R-:W-:-:S03]  /*1200*/  LOP3.LUT R19, R16, 0xff, RZ, 0xc0, !PT ;  /* 0x000000ff10137812 */ /* 0x000fc600078ec0ff */
[----:B------:R-:W-:Y:S02]  /*1210*/  VIADD R20, R5, 0xffffffff ;  /* 0xffffffff05147836 */ /* 0x000fe40000000000 */
[----:B------:R-:W-:-:S03]  /*1220*/  VIADD R18, R19, 0xffffffff ;  /* 0xffffffff13127836 */ /* 0x000fc60000000000 */
[----:B------:R-:W-:-:S04]  /*1230*/  ISETP.GT.U32.AND P0, PT, R20, 0xfd, PT ;  /* 0x000000fd1400780c */ /* 0x000fc80003f04070 */
[----:B------:R-:W-:-:S13]  /*1240*/  ISETP.GT.U32.OR P0, PT, R18, 0xfd, P0 ;  /* 0x000000fd1200780c */ /* 0x000fda0000704470 */
[----:B------:R-:W-:Y:S01]  /*1250*/  @!P0 MOV R16, RZ ;  /* 0x000000ff00108202 */ /* 0x000fe20000000f00 */
[----:B------:R-:W-:Y:S06]  /*1260*/  @!P0 BRA `(.L_x_20) ;  /* 0x00000000005c8947 */ /* 0x000fec0003800000 */
[----:B------:R-:W-:Y:S02]  /*1270*/  FSETP.GTU.FTZ.AND P0, PT, |R2|, +INF , PT ;  /* 0x7f8000000200780b */ /* 0x000fe40003f1c200 */
[----:B------:R-:W-:-:S04]  /*1280*/  FSETP.GTU.FTZ.AND P1, PT, |R3|, +INF , PT ;  /* 0x7f8000000300780b */ /* 0x000fc80003f3c200 */
[----:B------:R-:W-:-:S13]  /*1290*/  PLOP3.LUT P0, PT, P0, P1, PT, 0xf8, 0x8f ;  /* 0x00000000008f781c */ /* 0x000fda0000703f70 */
[----:B------:R-:W-:Y:S05]  /*12a0*/  @P0 BRA `(.L_x_21) ;  /* 0x00000004004c0947 */ /* 0x000fea0003800000 */
[----:B------:R-:W-:-:S13]  /*12b0*/  LOP3.LUT P0, RZ, R3, 0x7fffffff, R2, 0xc8, !PT ;  /* 0x7fffffff03ff7812 */ /* 0x000fda000780c802 */
[----:B------:R-:W-:Y:S05]  /*12c0*/  @!P0 BRA `(.L_x_22) ;  /* 0x00000004003c8947 */ /* 0x000fea0003800000 */
[C---:B------:R-:W-:Y:S02]  /*12d0*/  FSETP.NEU.FTZ.AND P3, PT, |R2|.reuse, +INF , PT ;  /* 0x7f8000000200780b */ /* 0x040fe40003f7d200 */
[----:B------:R-:W-:Y:S02]  /*12e0*/  FSETP.NEU.FTZ.AND P1, PT, |R3|, +INF , PT ;  /* 0x7f8000000300780b */ /* 0x000fe40003f3d200 */
[----:B------:R-:W-:-:S11]  /*12f0*/  FSETP.NEU.FTZ.AND P0, PT, |R2|, +INF , PT ;  /* 0x7f8000000200780b */ /* 0x000fd60003f1d200 */
[----:B------:R-:W-:Y:S05]  /*1300*/  @!P1 BRA !P3, `(.L_x_22) ;  /* 0x00000004002c9947 */ /* 0x000fea0005800000 */
[----:B------:R-:W-:-:S04]  /*1310*/  LOP3.LUT P3, RZ, R2, 0x7fffffff, RZ, 0xc0, !PT ;  /* 0x7fffffff02ff7812 */ /* 0x000fc8000786c0ff */
[----:B------:R-:W-:-:S13]  /*1320*/  PLOP3.LUT P1, PT, P1, P3, PT, 0x2f, 0xf2 ;  /* 0x0000000000f2781c */ /* 0x000fda0000f26577 */
[----:B------:R-:W-:Y:S05]  /*1330*/  @P1 BRA `(.L_x_23) ;  /* 0x0000000400181947 */ /* 0x000fea0003800000 */
[----:B------:R-:W-:-:S04]  /*1340*/  LOP3.LUT P1, RZ, R3, 0x7fffffff, RZ, 0xc0, !PT ;  /* 0x7fffffff03ff7812 */ /* 0x000fc8000782c0ff */
[----:B------:R-:W-:-:S13]  /*1350*/  PLOP3.LUT P0, PT, P0, P1, PT, 0x2f, 0xf2 ;  /* 0x0000000000f2781c */ /* 0x000fda0000702577 */
[----:B------:R-:W-:Y:S05]  /*1360*/  @P0 BRA `(.L_x_24) ;  /* 0x0000000400000947 */ /* 0x000fea0003800000 */
[----:B------:R-:W-:Y:S02]  /*1370*/  ISETP.GE.AND P0, PT, R18, RZ, PT ;  /* 0x000000ff1200720c */ /* 0x000fe40003f06270 */
[----:B------:R-:W-:-:S11]  /*1380*/  ISETP.GE.AND P1, PT, R20, RZ, PT ;  /* 0x000000ff1400720c */ /* 0x000fd60003f26270 */
[----:B------:R-:W-:Y:S02]  /*1390*/  @P0 IMAD.MOV.U32 R16, RZ, RZ, RZ ;  /* 0x000000ffff100224 */ /* 0x000fe400078e00ff */
[----:B------:R-:W-:Y:S01]  /*13a0*/  @!P0 FFMA R2, R2, 1.84467440737095516160e+19, RZ ;  /* 0x5f80000002028823 */ /* 0x000fe200000000ff */
[----:B------:R-:W-:Y:S02]  /*13b0*/  @!P0 IMAD.MOV.U32 R16, RZ, RZ, -0x40 ;  /* 0xffffffc0ff108424 */ /* 0x000fe400078e00ff */
[----:B------:R-:W-:-:S03]  /*13c0*/  @!P1 FFMA R3, R3, 1.84467440737095516160e+19, RZ ;  /* 0x5f80000003039823 */ /* 0x000fc600000000ff */
[----:B------:R-:W-:-:S07]  /*13d0*/  @!P1 IADD3 R16, PT, PT, R16, 0x40, RZ ;  /* 0x0000004010109810 */ /* 0x000fce0007ffe0ff */
.L_x_20:
[----:B------:R-:W-:Y:S01]  /*13e0*/  LEA R18, R5, 0xc0800000, 0x17 ;  /* 0xc080000005127811 */ /* 0x000fe200078eb8ff */
[----:B------:R-:W-:Y:S01]  /*13f0*/  VIADD R19, R19, 0xffffff81 ;  /* 0xffffff8113137836 */ /* 0x000fe20000000000 */
[----:B------:R-:W-:Y:S03]  /*1400*/  BSSY.RECONVERGENT B3, `(.L_x_25) ;  /* 0x0000035000037945 */ /* 0x000fe60003800200 */
[----:B------:R-:W-:Y:S02]  /*1410*/  IMAD.IADD R20, R3, 0x1, -R18 ;  /* 0x0000000103147824 */ /* 0x000fe400078e0a12 */
[C---:B------:R-:W-:Y:S01]  /*1420*/  IMAD R2, R19.reuse, -0x800000, R2 ;  /* 0xff80000013027824 */ /* 0x040fe200078e0202 */
[----:B------:R-:W-:Y:S01]  /*1430*/  IADD3 R19, PT, PT, R19, 0x7f, -R5 ;  /* 0x0000007f13137810 */ /* 0x000fe20007ffe805 */
[----:B------:R-:W0:Y:S01]  /*1440*/  MUFU.RCP R3, R20 ;  /* 0x0000001400037308 */ /* 0x000e220000001000 */
[----:B------:R-:W-:-:S02]  /*1450*/  FADD.FTZ R21, -R20, -RZ ;  /* 0x800000ff14157221 */ /* 0x000fc40000010100 */
[----:B------:R-:W-:Y:S02]  /*1460*/  IADD3 R19, PT, PT, R19, R16, RZ ;  /* 0x0000001013137210 */ /* 0x000fe40007ffe0ff */
[----:B0-----:R-:W-:-:S04]  /*1470*/  FFMA R18, R3, R21, 1 ;  /* 0x3f80000003127423 */ /* 0x001fc80000000015 */
[----:B------:R-:W-:-:S04]  /*1480*/  FFMA R3, R3, R18, R3 ;  /* 0x0000001203037223 */ /* 0x000fc80000000003 */
[----:B------:R-:W-:-:S04]  /*1490*/  FFMA R18, R2, R3, RZ ;  /* 0x0000000302127223 */ /* 0x000fc800000000ff */
[----:B------:R-:W-:-:S04]  /*14a0*/  FFMA R22, R21, R18, R2 ;  /* 0x0000001215167223 */ /* 0x000fc80000000002 */
[----:B------:R-:W-:-:S04]  /*14b0*/  FFMA R18, R3, R22, R18 ;  /* 0x0000001603127223 */ /* 0x000fc80000000012 */
[----:B------:R-:W-:-:S04]  /*14c0*/  FFMA R21, R21, R18, R2 ;  /* 0x0000001215157223 */ /* 0x000fc80000000002 */
[----:B------:R-:W-:-:S05]  /*14d0*/  FFMA R2, R3, R21, R18 ;  /* 0x0000001503027223 */ /* 0x000fca0000000012 */
[----:B------:R-:W-:-:S04]  /*14e0*/  SHF.R.U32.HI R5, RZ, 0x17, R2 ;  /* 0x00000017ff057819 */ /* 0x000fc80000011602 */
[----:B------:R-:W-:-:S05]  /*14f0*/  LOP3.LUT R5, R5, 0xff, RZ, 0xc0, !PT ;  /* 0x000000ff05057812 */ /* 0x000fca00078ec0ff */
[----:B------:R-:W-:-:S04]  /*1500*/  IMAD.IADD R20, R5, 0x1, R19 ;  /* 0x0000000105147824 */ /* 0x000fc800078e0213 */
[----:B------:R-:W-:-:S05]  /*1510*/  VIADD R5, R20, 0xffffffff ;  /* 0xffffffff14057836 */ /* 0x000fca0000000000 */
[----:B------:R-:W-:-:S13]  /*1520*/  ISETP.GE.U32.AND P0, PT, R5, 0xfe, PT ;  /* 0x000000fe0500780c */ /* 0x000fda0003f06070 */
[----:B------:R-:W-:Y:S05]  /*1530*/  @!P0 BRA `(.L_x_26) ;  /* 0x0000000000808947 */ /* 0x000fea0003800000 */
[----:B------:R-:W-:-:S13]  /*1540*/  ISETP.GT.AND P0, PT, R20, 0xfe, PT ;  /* 0x000000fe1400780c */ /* 0x000fda0003f04270 */
[----:B------:R-:W-:Y:S05]  /*1550*/  @P0 BRA `(.L_x_27) ;  /* 0x00000000006c0947 */ /* 0x000fea0003800000 */
[----:B------:R-:W-:-:S13]  /*1560*/  ISETP.GE.AND P0, PT, R20, 0x1, PT ;  /* 0x000000011400780c */ /* 0x000fda0003f06270 */
[----:B------:R-:W-:Y:S05]  /*1570*/  @P0 BRA `(.L_x_28) ;  /* 0x0000000000740947 */ /* 0x000fea0003800000 */
[----:B------:R-:W-:Y:S02]  /*1580*/  ISETP.GE.AND P0, PT, R20, -0x18, PT ;  /* 0xffffffe81400780c */ /* 0x000fe40003f06270 */
[----:B------:R-:W-:-:S11]  /*1590*/  LOP3.LUT R2, R2, 0x80000000, RZ, 0xc0, !PT ;  /* 0x8000000002027812 */ /* 0x000fd600078ec0ff */
[----:B------:R-:W-:Y:S05]  /*15a0*/  @!P0 BRA `(.L_x_28) ;  /* 0x0000000000688947 */ /* 0x000fea0003800000 */
[-C--:B------:R-:W-:Y:S01]  /*15b0*/  FFMA.RZ R5, R3, R21.reuse, R18 ;  /* 0x0000001503057223 */ /* 0x080fe2000000c012 */
[----:B------:R-:W-:Y:S01]  /*15c0*/  IMAD.MOV R19, RZ, RZ, -R20 ;  /* 0x000000ffff137224 */ /* 0x000fe200078e0a14 */
[C---:B------:R-:W-:Y:S02]  /*15d0*/  ISETP.NE.AND P3, PT, R20.reuse, RZ, PT ;  /* 0x000000ff1400720c */ /* 0x040fe40003f65270 */
[C---:B------:R-:W-:Y:S02]  /*15e0*/  ISETP.NE.AND P1, PT, R20.reuse, RZ, PT ;  /* 0x000000ff1400720c */ /* 0x040fe40003f25270 */
[----:B------:R-:W-:Y:S01]  /*15f0*/  LOP3.LUT R16, R5, 0x7fffff, RZ, 0xc0, !PT ;  /* 0x007fffff05107812 */ /* 0x000fe200078ec0ff */
[CCC-:B------:R-:W-:Y:S01]  /*1600*/  FFMA.RP R5, R3.reuse, R21.reuse, R18.reuse ;  /* 0x0000001503057223 */ /* 0x1c0fe20000008012 */
[----:B------:R-:W-:Y:S01]  /*1610*/  FFMA.RM R18, R3, R21, R18 ;  /* 0x0000001503127223 */ /* 0x000fe20000004012 */
[----:B------:R-:W-:Y:S02]  /*1620*/  IADD3 R3, PT, PT, R20, 0x20, RZ ;  /* 0x0000002014037810 */ /* 0x000fe40007ffe0ff */
[----:B------:R-:W-:-:S02]  /*1630*/  LOP3.LUT R16, R16, 0x800000, RZ, 0xfc, !PT ;  /* 0x0080000010107812 */ /* 0x000fc400078efcff */
[----:B------:R-:W-:Y:S02]  /*1640*/  FSETP.NEU.FTZ.AND P0, PT, R5, R18, PT ;  /* 0x000000120500720b */ /* 0x000fe40003f1d000 */
[----:B------:R-:W-:Y:S02]  /*1650*/  SHF.L.U32 R3, R16, R3, RZ ;  /* 0x0000000310037219 */ /* 0x000fe400000006ff */
[----:B------:R-:W-:Y:S02]  /*1660*/  SEL R5, R19, RZ, P3 ;  /* 0x000000ff13057207 */ /* 0x000fe40001800000 */
[----:B------:R-:W-:Y:S02]  /*1670*/  ISETP.NE.AND P1, PT, R3, RZ, P1 ;  /* 0x000000ff0300720c */ /* 0x000fe40000f25270 */
[----:B------:R-:W-:Y:S02]  /*1680*/  SHF.R.U32.HI R5, RZ, R5, R16 ;  /* 0x00000005ff057219 */ /* 0x000fe40000011610 */
[----:B------:R-:W-:-:S02]  /*1690*/  PLOP3.LUT P0, PT, P0, P1, PT, 0xf8, 0x8f ;  /* 0x00000000008f781c */ /* 0x000fc40000703f70 */
[----:B------:R-:W-:Y:S02]  /*16a0*/  SHF.R.U32.HI R16, RZ, 0x1, R5 ;  /* 0x00000001ff107819 */ /* 0x000fe40000011605 */
[----:B------:R-:W-:-:S04]  /*16b0*/  SEL R3, RZ, 0x1, !P0 ;  /* 0x00000001ff037807 */ /* 0x000fc80004000000 */
[----:B------:R-:W-:-:S04]  /*16c0*/  LOP3.LUT R18, R3, 0x1, R16, 0xf8, !PT ;  /* 0x0000000103127812 */ /* 0x000fc800078ef810 */
[----:B------:R-:W-:-:S05]  /*16d0*/  LOP3.LUT R5, R18, R5, RZ, 0xc0, !PT ;  /* 0x0000000512057212 */ /* 0x000fca00078ec0ff */
[----:B------:R-:W-:-:S05]  /*16e0*/  IMAD.IADD R5, R16, 0x1, R5 ;  /* 0x0000000110057824 */ /* 0x000fca00078e0205 */
[----:B------:R-:W-:Y:S01]  /*16f0*/  LOP3.LUT R2, R5, R2, RZ, 0xfc, !PT ;  /* 0x0000000205027212 */ /* 0x000fe200078efcff */
[----:B------:R-:W-:Y:S06]  /*1700*/  BRA `(.L_x_28) ;  /* 0x0000000000107947 */ /* 0x000fec0003800000 */
.L_x_27:
[----:B------:R-:W-:-:S04]  /*1710*/  LOP3.LUT R2, R2, 0x80000000, RZ, 0xc0, !PT ;  /* 0x8000000002027812 */ /* 0x000fc800078ec0ff */
[----:B------:R-:W-:Y:S01]  /*1720*/  LOP3.LUT R2, R2, 0x7f800000, RZ, 0xfc, !PT ;  /* 0x7f80000002027812 */ /* 0x000fe200078efcff */
[----:B------:R-:W-:Y:S06]  /*1730*/  BRA `(.L_x_28) ;  /* 0x0000000000047947 */ /* 0x000fec0003800000 */
.L_x_26:
[----:B------:R-:W-:-:S07]  /*1740*/  LEA R2, R19, R2, 0x17 ;  /* 0x0000000213027211 */ /* 0x000fce00078eb8ff */
.L_x_28:
[----:B------:R-:W-:Y:S05]  /*1750*/  BSYNC.RECONVERGENT B3 ;  /* 0x0000000000037941 */ /* 0x000fea0003800200 */
.L_x_25:
[----:B------:R-:W-:Y:S05]  /*1760*/  BRA `(.L_x_29) ;  /* 0x0000000000207947 */ /* 0x000fea0003800000 */
.L_x_24:
[----:B------:R-:W-:-:S04]  /*1770*/  LOP3.LUT R2, R3, 0x80000000, R2, 0x48, !PT ;  /* 0x8000000003027812 */ /* 0x000fc800078e4802 */
[----:B------:R-:W-:Y:S01]  /*1780*/  LOP3.LUT R2, R2, 0x7f800000, RZ, 0xfc, !PT ;  /* 0x7f80000002027812 */ /* 0x000fe200078efcff */
[----:B------:R-:W-:Y:S06]  /*1790*/  BRA `(.L_x_29) ;  /* 0x0000000000147947 */ /* 0x000fec0003800000 */
.L_x_23:
[----:B------:R-:W-:Y:S01]  /*17a0*/  LOP3.LUT R2, R3, 0x80000000, R2, 0x48, !PT ;  /* 0x8000000003027812 */ /* 0x000fe200078e4802 */
[----:B------:R-:W-:Y:S06]  /*17b0*/  BRA `(.L_x_29) ;  /* 0x00000000000c7947 */ /* 0x000fec0003800000 */
.L_x_22:
[----:B------:R-:W0:Y:S01]  /*17c0*/  MUFU.RSQ R2, -QNAN ;  /* 0xffc0000000027908 */ /* 0x000e220000001400 */
[----:B------:R-:W-:Y:S05]  /*17d0*/  BRA `(.L_x_29) ;  /* 0x0000000000047947 */ /* 0x000fea0003800000 */
.L_x_21:
[----:B------:R-:W-:-:S07]  /*17e0*/  FADD.FTZ R2, R2, R3 ;  /* 0x0000000302027221 */ /* 0x000fce0000010000 */
.L_x_29:
[----:B------:R-:W-:Y:S05]  /*17f0*/  BSYNC.RECONVERGENT B2 ;  /* 0x0000000000027941 */ /* 0x000fea0003800200 */
.L_x_19:
[----:B------:R-:W-:-:S04]  /*1800*/  IMAD.MOV.U32 R5, RZ, RZ, 0x0 ;  /* 0x00000000ff057424 */ /* 0x000fc800078e00ff */
[----:B0-----:R-:W-:Y:S05]  /*1810*/  RET.REL.NODEC R4 `(_Z15fPixelGeneratoriiPh) ;  /* 0xffffffe404f87950 */ /* 0x001fea0003c3ffff */
.L_x_30:
[----:B------:R-:W-:-:S00]  /*1820*/  BRA `(.L_x_30) ;  /* 0xfffffffc00fc7947 */ /* 0x000fc0000383ffff */
[----:B------:R-:W-:-:S00]  /*1830*/  NOP ;  /* 0x0000000000007918 */ /* 0x000fc00000000000 */
        /* <DEDUP_REMOVED lines=12> */
.L_x_32:


//--------------------- .nv.global.init           --------------------------
	.section	.nv.global.init,"aw",@progbits
	.align	4
.nv.global.init:
	.type		__cudart_i2opi_f,@object
	.size		__cudart_i2opi_f,(.L_0 - __cudart_i2opi_f)
__cudart_i2opi_f:
        /*0000*/ 	.byte	0x41, 0x90, 0x43, 0x3c, 0x99, 0x95, 0x62, 0xdb, 0xc0, 0xdd, 0x34, 0xf5, 0xd1, 0x57, 0x27, 0xfc
        /*0010*/ 	.byte	0x29, 0x15, 0x44, 0x4e, 0x6e, 0x83, 0xf9, 0xa2
.L_0:


//--------------------- .nv.shared.reserved.0     --------------------------
	.section	.nv.shared.reserved.0,"aw",@nobits
	.weak		__nv_reservedSMEM_offset_0_alias
	.size		__nv_reservedSMEM_offset_0_alias, 0, 64
	.other		__nv_reservedSMEM_offset_0_alias,@"STO_CUDA_RESERVED_SHARED STV_DEFAULT"
__nv_reservedSMEM_offset_0_alias:
	.zero		0
	.zero		64


//--------------------- .nv.constant0._Z15fPixelGeneratoriiPh --------------------------
	.section	.nv.constant0._Z15fPixelGeneratoriiPh,"a",@progbits
	.sectionflags	@""
	.align	4
.nv.constant0._Z15fPixelGeneratoriiPh:
	.zero		912


//--------------------- SYMBOLS --------------------------

	.type		.nv.reservedSmem.offset0,@object
	.size		.nv.reservedSmem.offset0,0x4
